//
// Generated by NVIDIA NVVM Compiler
//
// Compiler Build ID: CL-36424714
// Cuda compilation tools, release 13.0, V13.0.88
// Based on NVVM 20.0.0
//

.version 9.0
.target sm_100
.address_size 64

	// .globl	_Z11GPUFunctionv
.extern .func  (.param .b32 func_retval0) vprintf
(
	.param .b64 vprintf_param_0,
	.param .b64 vprintf_param_1
)
;
.global .align 1 .b8 $str[30] = {84, 104, 105, 115, 32, 105, 115, 32, 114, 117, 110, 110, 105, 110, 103, 32, 105, 110, 32, 112, 97, 114, 97, 108, 108, 101, 108, 46, 10};

.visible .entry _Z11GPUFunctionv()
{
	.reg .b32 	%r<3>;
	.reg .b64 	%rd<3>;

	mov.u64 	%rd1, $str;
	cvta.global.u64 	%rd2, %rd1;
	{ // callseq 0, 0
	.param .b64 param0;
	st.param.b64 	[param0], %rd2;
	.param .b64 param1;
	st.param.b64 	[param1], 0;
	.param .b32 retval0;
	call.uni (retval0), 
	vprintf, 
	(
	param0, 
	param1
	);
	ld.param.b32 	%r1, [retval0];
	} // callseq 0
	ret;

}


// ===== COMPILED SASS (sm_100) =====

	.target	sm_100

	.elftype	@"ET_EXEC"


//--------------------- .note.nv.tkinfo           --------------------------
	.section	.note.nv.tkinfo,"",@"SHT_NOTE"
	.sectionflags	@"SHF_NOTE_NV_TKINFO"
	.tkinfo
        /*0018*/ 	.word	0x00000002
        /*0030*/ 	.string	""
        /*0030*/ 	.string	"ptxas"
        /*0030*/ 	.string	"Cuda compilation tools, release 13.0, V13.0.88"
        /*0030*/ 	.string	"Build cuda_13.0.r13.0/compiler.36424714_0"
        /*0030*/ 	.string	"-arch sm_100 -m 64 "



//--------------------- .note.nv.cuinfo           --------------------------
	.section	.note.nv.cuinfo,"",@"SHT_NOTE"
	.sectionflags	@"SHF_NOTE_NV_CUINFO"
        /*0018*/ 	.short	0x0002
        /*001a*/ 	.short	0x0064
        /*001c*/ 	.short	0x0082
	.zero		2


//--------------------- .nv.info                  --------------------------
	.section	.nv.info,"",@"SHT_CUDA_INFO"
	.align	4


	//----- nvinfo : EIATTR_REGCOUNT
	.align		4
        /*0000*/ 	.byte	0x04, 0x2f
        /*0002*/ 	.short	(.L_2 - .L_1)
	.align		4
.L_1:
        /*0004*/ 	.word	index@(_Z11GPUFunctionv)
        /*0008*/ 	.word	0x00000018


	//----- nvinfo : EIATTR_FRAME_SIZE
	.align		4
.L_2:
        /*000c*/ 	.byte	0x04, 0x11
        /*000e*/ 	.short	(.L_4 - .L_3)
	.align		4
.L_3:
        /*0010*/ 	.word	index@(_Z11GPUFunctionv)
        /*0014*/ 	.word	0x00000000


	//----- nvinfo : EIATTR_MIN_STACK_SIZE
	.align		4
.L_4:
        /*0018*/ 	.byte	0x04, 0x12
        /*001a*/ 	.short	(.L_6 - .L_5)
	.align		4
.L_5:
        /*001c*/ 	.word	index@(_Z11GPUFunctionv)
        /*0020*/ 	.word	0x00000000
.L_6:


//--------------------- .nv.compat                --------------------------
	.section	.nv.compat,"",@"SHT_CUDA_COMPAT_INFO"
	.align	4
        /*0000*/ 	.byte	0x02, 0x09, 0x00, 0x00, 0x02, 0x02, 0x01, 0x00, 0x02, 0x05, 0x05, 0x00, 0x03, 0x07, 0x01, 0x01
        /*0010*/ 	.byte	0x02, 0x03, 0x00, 0x00, 0x02, 0x06, 0x01, 0x00, 0x04, 0x0b, 0x08, 0x00, 0x09, 0x00, 0x00, 0x00
        /*0020*/ 	.byte	0x00, 0x00, 0x00, 0x00


//--------------------- .nv.info._Z11GPUFunctionv --------------------------
	.section	.nv.info._Z11GPUFunctionv,"",@"SHT_CUDA_INFO"
	.sectionflags	@""
	.align	4


	//----- nvinfo : EIATTR_CUDA_API_VERSION
	.align		4
        /*0000*/ 	.byte	0x04, 0x37
        /*0002*/ 	.short	(.L_8 - .L_7)
.L_7:
        /*0004*/ 	.word	0x00000082


	//----- nvinfo : EIATTR_SPARSE_MMA_MASK
	.align		4
.L_8:
        /*0008*/ 	.byte	0x03, 0x50
        /*000a*/ 	.short	0x0000


	//----- nvinfo : EIATTR_MAXREG_COUNT
	.align		4
        /*000c*/ 	.byte	0x03, 0x1b
        /*000e*/ 	.short	0x00ff


	//----- nvinfo : EIATTR_EXTERNS
	.align		4
        /*0010*/ 	.byte	0x04, 0x0f
        /*0012*/ 	.short	(.L_10 - .L_9)


	//   ....[0]....
	.align		4
.L_9:
        /*0014*/ 	.word	index@(vprintf)


	//----- nvinfo : EIATTR_MERCURY_ISA_VERSION
	.align		4
.L_10:
        /*0018*/ 	.byte	0x03, 0x5f
        /*001a*/ 	.short	0x0101


	//----- nvinfo : EIATTR_VRC_CTA_INIT_COUNT
	.align		4
        /*001c*/ 	.byte	0x02, 0x4a
	.zero		1
	.zero		1


	//----- nvinfo : EIATTR_SYSCALL_OFFSETS
	.align		4
        /*0020*/ 	.byte	0x04, 0x46
        /*0022*/ 	.short	(.L_12 - .L_11)


	//   ....[0]....
.L_11:
        /*0024*/ 	.word	0x00000080


	//----- nvinfo : EIATTR_EXIT_INSTR_OFFSETS
	.align		4
.L_12:
        /*0028*/ 	.byte	0x04, 0x1c
        /*002a*/ 	.short	(.L_14 - .L_13)


	//   ....[0]....
.L_13:
        /*002c*/ 	.word	0x00000090


	//----- nvinfo : EIATTR_SW_WAR
	.align		4
.L_14:
        /*0030*/ 	.byte	0x04, 0x36
        /*0032*/ 	.short	(.L_16 - .L_15)
.L_15:
        /*0034*/ 	.word	0x00000008
.L_16:


//--------------------- .nv.callgraph             --------------------------
	.section	.nv.callgraph,"",@"SHT_CUDA_CALLGRAPH"
	.align	4
	.sectionentsize	8
	.align		4
        /*0000*/ 	.word	0x00000000
	.align		4
        /*0004*/ 	.word	0xffffffff
	.align		4
        /*0008*/ 	.word	index@(_Z11GPUFunctionv)
	.align		4
        /*000c*/ 	.word	index@(vprintf)
	.align		4
        /*0010*/ 	.word	0x00000000
	.align		4
        /*0014*/ 	.word	0xfffffffe
	.align		4
        /*0018*/ 	.word	0x00000000
	.align		4
        /*001c*/ 	.word	0xfffffffd
	.align		4
        /*0020*/ 	.word	0x00000000
	.align		4
        /*0024*/ 	.word	0xfffffffc


//--------------------- .nv.constant4             --------------------------
	.section	.nv.constant4,"a",@progbits
	.align	8
	.align		8
.nv.constant4:
        /*0000*/ 	.dword	vprintf
	.align		8
        /*0008*/ 	.dword	$str


//--------------------- .text._Z11GPUFunctionv    --------------------------
	.section	.text._Z11GPUFunctionv,"ax",@progbits
	.align	128
        .global         _Z11GPUFunctionv
        .type           _Z11GPUFunctionv,@function
        .size           _Z11GPUFunctionv,(.L_x_2 - _Z11GPUFunctionv)
        .other          _Z11GPUFunctionv,@"STO_CUDA_ENTRY STV_DEFAULT"
_Z11GPUFunctionv:
.text._Z11GPUFunctionv:
[----:B------:R-:W0:Y:S01]  /*0000*/  LDC R1, c[0x0][0x37c] ;  /* 0x0000df00ff017b82 */ /* 0x000e220000000800 */
[----:B------:R-:W-:Y:S01]  /*0010*/  MOV R0, 0x0 ;  /* 0x0000000000007802 */ /* 0x000fe20000000f00 */
[----:B------:R-:W1:Y:S01]  /*0020*/  LDCU.64 UR4, c[0x4][0x8] ;  /* 0x01000100ff0477ac */ /* 0x000e620008000a00 */
[----:B------:R-:W-:-:S05]  /*0030*/  CS2R R6, SRZ ;  /* 0x0000000000067805 */ /* 0x000fca000001ff00 */
[----:B------:R2:W3:Y:S01]  /*0040*/  LDC.64 R2, c[0x4][R0] ;  /* 0x0100000000027b82 */ /* 0x0004e20000000a00 */
[----:B-1----:R-:W-:Y:S02]  /*0050*/  IMAD.U32 R4, RZ, RZ, UR4 ;  /* 0x00000004ff047e24 */ /* 0x002fe4000f8e00ff */
[----:B--2---:R-:W-:-:S07]  /*0060*/  IMAD.U32 R5, RZ, RZ, UR5 ;  /* 0x00000005ff057e24 */ /* 0x004fce000f8e00ff */
[----:B------:R-:W-:-:S07]  /*0070*/  LEPC R20, `(.L_x_0) ;  /* 0x000000001014794e */ /* 0x000fce0000000000 */
[----:B0--3--:R-:W-:Y:S05]  /*0080*/  CALL.ABS.NOINC R2 ;  /* 0x0000000002007343 */ /* 0x009fea0003c00000 */
.L_x_0:
[----:B------:R-:W-:Y:S05]  /*0090*/  EXIT ;  /* 0x000000000000794d */ /* 0x000fea0003800000 */
.L_x_1:
[----:B------:R-:W-:-:S00]  /*00a0*/  BRA `(.L_x_1) ;  /* 0xfffffffc00fc7947 */ /* 0x000fc0000383ffff */
[----:B------:R-:W-:-:S00]  /*00b0*/  NOP ;  /* 0x0000000000007918 */ /* 0x000fc00000000000 */
        /* <DEDUP_REMOVED lines=12> */
.L_x_2:


//--------------------- .nv.global.init           --------------------------
	.section	.nv.global.init,"aw",@progbits
.nv.global.init:
	.type		$str,@object
	.size		$str,(.L_0 - $str)
$str:
        /*0000*/ 	.byte	0x54, 0x68, 0x69, 0x73, 0x20, 0x69, 0x73, 0x20, 0x72, 0x75, 0x6e, 0x6e, 0x69, 0x6e, 0x67, 0x20
        /*0010*/ 	.byte	0x69, 0x6e, 0x20, 0x70, 0x61, 0x72, 0x61, 0x6c, 0x6c, 0x65, 0x6c, 0x2e, 0x0a, 0x00
.L_0:


//--------------------- .nv.shared.reserved.0     --------------------------
	.section	.nv.shared.reserved.0,"aw",@nobits
	.weak		__nv_reservedSMEM_offset_0_alias
	.size		__nv_reservedSMEM_offset_0_alias, 0, 64
	.other		__nv_reservedSMEM_offset_0_alias,@"STO_CUDA_RESERVED_SHARED STV_DEFAULT"
__nv_reservedSMEM_offset_0_alias:
	.zero		0
	.zero		64


//--------------------- .nv.constant0._Z11GPUFunctionv --------------------------
	.section	.nv.constant0._Z11GPUFunctionv,"a",@progbits
	.sectionflags	@""
	.align	4
.nv.constant0._Z11GPUFunctionv:
	.zero		896


//--------------------- SYMBOLS --------------------------

	.type		.nv.reservedSmem.offset0,@object
	.size		.nv.reservedSmem.offset0,0x4
	.type		vprintf,@function
